//
// Generated by NVIDIA NVVM Compiler
//
// Compiler Build ID: CL-36424714
// Cuda compilation tools, release 13.0, V13.0.88
// Based on NVVM 20.0.0
//

.version 9.0
.target sm_100
.address_size 64

	// .globl	_Z18convolution_kernelPfS_jj
.const .align 4 .b8 mask_c[100];

.visible .entry _Z18convolution_kernelPfS_jj(
	.param .u64 .ptr .align 1 _Z18convolution_kernelPfS_jj_param_0,
	.param .u64 .ptr .align 1 _Z18convolution_kernelPfS_jj_param_1,
	.param .u32 _Z18convolution_kernelPfS_jj_param_2,
	.param .u32 _Z18convolution_kernelPfS_jj_param_3
)
{
	.reg .pred 	%p<81>;
	.reg .b32 	%r<50>;
	.reg .b32 	%f<127>;
	.reg .b64 	%rd<57>;

	ld.param.u64 	%rd3, [_Z18convolution_kernelPfS_jj_param_0];
	ld.param.u64 	%rd2, [_Z18convolution_kernelPfS_jj_param_1];
	ld.param.u32 	%r15, [_Z18convolution_kernelPfS_jj_param_2];
	ld.param.u32 	%r16, [_Z18convolution_kernelPfS_jj_param_3];
	cvta.to.global.u64 	%rd1, %rd3;
	mov.u32 	%r17, %ntid.y;
	mov.u32 	%r18, %ctaid.y;
	mov.u32 	%r19, %tid.y;
	mad.lo.s32 	%r1, %r17, %r18, %r19;
	mov.u32 	%r20, %ntid.x;
	mov.u32 	%r21, %ctaid.x;
	mov.u32 	%r22, %tid.x;
	mad.lo.s32 	%r2, %r20, %r21, %r22;
	setp.ge.u32 	%p6, %r1, %r16;
	setp.ge.u32 	%p7, %r2, %r15;
	or.pred  	%p8, %p7, %p6;
	@%p8 bra 	$L__BB0_52;
	add.s32 	%r3, %r2, -2;
	add.s32 	%r23, %r1, -2;
	setp.gt.u32 	%p9, %r1, 1;
	setp.lt.u32 	%p10, %r23, %r16;
	and.pred  	%p1, %p9, %p10;
	mul.lo.s32 	%r4, %r23, %r16;
	setp.gt.s32 	%p11, %r2, 1;
	setp.lt.u32 	%p12, %r3, %r15;
	and.pred  	%p2, %p11, %p12;
	and.pred  	%p14, %p1, %p2;
	mov.f32 	%f103, 0f00000000;
	not.pred 	%p15, %p14;
	@%p15 bra 	$L__BB0_3;
	add.s32 	%r24, %r3, %r4;
	mul.wide.u32 	%rd4, %r24, 4;
	add.s64 	%rd5, %rd1, %rd4;
	ld.global.f32 	%f52, [%rd5];
	ld.const.f32 	%f53, [mask_c];
	fma.rn.f32 	%f103, %f52, %f53, 0f00000000;
$L__BB0_3:
	add.s32 	%r5, %r2, -1;
	setp.gt.s32 	%p16, %r2, 0;
	setp.lt.u32 	%p17, %r5, %r15;
	and.pred  	%p3, %p16, %p17;
	and.pred  	%p18, %p1, %p3;
	not.pred 	%p19, %p18;
	@%p19 bra 	$L__BB0_5;
	add.s32 	%r25, %r5, %r4;
	mul.wide.u32 	%rd6, %r25, 4;
	add.s64 	%rd7, %rd1, %rd6;
	ld.global.f32 	%f54, [%rd7];
	ld.const.f32 	%f55, [mask_c+4];
	fma.rn.f32 	%f103, %f54, %f55, %f103;
$L__BB0_5:
	setp.lt.s32 	%p20, %r2, 0;
	not.pred 	%p21, %p1;
	or.pred  	%p22, %p21, %p20;
	@%p22 bra 	$L__BB0_7;
	add.s32 	%r26, %r2, %r4;
	mul.wide.u32 	%rd8, %r26, 4;
	add.s64 	%rd9, %rd1, %rd8;
	ld.global.f32 	%f56, [%rd9];
	ld.const.f32 	%f57, [mask_c+8];
	fma.rn.f32 	%f103, %f56, %f57, %f103;
$L__BB0_7:
	add.s32 	%r6, %r2, 1;
	setp.gt.s32 	%p23, %r2, -2;
	setp.lt.u32 	%p24, %r6, %r15;
	and.pred  	%p4, %p23, %p24;
	and.pred  	%p25, %p1, %p4;
	not.pred 	%p26, %p25;
	@%p26 bra 	$L__BB0_9;
	add.s32 	%r27, %r6, %r4;
	mul.wide.u32 	%rd10, %r27, 4;
	add.s64 	%rd11, %rd1, %rd10;
	ld.global.f32 	%f58, [%rd11];
	ld.const.f32 	%f59, [mask_c+12];
	fma.rn.f32 	%f103, %f58, %f59, %f103;
$L__BB0_9:
	add.s32 	%r7, %r2, 2;
	setp.gt.s32 	%p27, %r2, -3;
	setp.lt.u32 	%p28, %r7, %r15;
	and.pred  	%p5, %p27, %p28;
	and.pred  	%p29, %p1, %p5;
	not.pred 	%p30, %p29;
	@%p30 bra 	$L__BB0_11;
	add.s32 	%r28, %r7, %r4;
	mul.wide.u32 	%rd12, %r28, 4;
	add.s64 	%rd13, %rd1, %rd12;
	ld.global.f32 	%f60, [%rd13];
	ld.const.f32 	%f61, [mask_c+16];
	fma.rn.f32 	%f103, %f60, %f61, %f103;
$L__BB0_11:
	add.s32 	%r8, %r1, -1;
	setp.ge.u32 	%p31, %r8, %r16;
	add.s32 	%r9, %r4, %r16;
	not.pred 	%p32, %p2;
	or.pred  	%p33, %p31, %p32;
	@%p33 bra 	$L__BB0_13;
	add.s32 	%r29, %r3, %r9;
	mul.wide.u32 	%rd14, %r29, 4;
	add.s64 	%rd15, %rd1, %rd14;
	ld.global.f32 	%f62, [%rd15];
	ld.const.f32 	%f63, [mask_c+20];
	fma.rn.f32 	%f103, %f62, %f63, %f103;
$L__BB0_13:
	setp.ge.u32 	%p34, %r8, %r16;
	not.pred 	%p35, %p3;
	or.pred  	%p36, %p34, %p35;
	@%p36 bra 	$L__BB0_15;
	add.s32 	%r30, %r5, %r9;
	mul.wide.u32 	%rd16, %r30, 4;
	add.s64 	%rd17, %rd1, %rd16;
	ld.global.f32 	%f64, [%rd17];
	ld.const.f32 	%f65, [mask_c+24];
	fma.rn.f32 	%f103, %f64, %f65, %f103;
$L__BB0_15:
	setp.ge.u32 	%p37, %r8, %r16;
	setp.lt.s32 	%p38, %r2, 0;
	or.pred  	%p39, %p37, %p38;
	@%p39 bra 	$L__BB0_17;
	add.s32 	%r31, %r2, %r9;
	mul.wide.u32 	%rd18, %r31, 4;
	add.s64 	%rd19, %rd1, %rd18;
	ld.global.f32 	%f66, [%rd19];
	ld.const.f32 	%f67, [mask_c+28];
	fma.rn.f32 	%f103, %f66, %f67, %f103;
$L__BB0_17:
	setp.ge.u32 	%p40, %r8, %r16;
	not.pred 	%p41, %p4;
	or.pred  	%p42, %p40, %p41;
	@%p42 bra 	$L__BB0_19;
	add.s32 	%r32, %r6, %r9;
	mul.wide.u32 	%rd20, %r32, 4;
	add.s64 	%rd21, %rd1, %rd20;
	ld.global.f32 	%f68, [%rd21];
	ld.const.f32 	%f69, [mask_c+32];
	fma.rn.f32 	%f103, %f68, %f69, %f103;
$L__BB0_19:
	setp.ge.u32 	%p43, %r8, %r16;
	not.pred 	%p44, %p5;
	or.pred  	%p45, %p43, %p44;
	@%p45 bra 	$L__BB0_21;
	add.s32 	%r33, %r7, %r9;
	mul.wide.u32 	%rd22, %r33, 4;
	add.s64 	%rd23, %rd1, %rd22;
	ld.global.f32 	%f70, [%rd23];
	ld.const.f32 	%f71, [mask_c+36];
	fma.rn.f32 	%f103, %f70, %f71, %f103;
$L__BB0_21:
	add.s32 	%r10, %r9, %r16;
	not.pred 	%p46, %p2;
	@%p46 bra 	$L__BB0_23;
	add.s32 	%r34, %r3, %r10;
	mul.wide.u32 	%rd24, %r34, 4;
	add.s64 	%rd25, %rd1, %rd24;
	ld.global.f32 	%f72, [%rd25];
	ld.const.f32 	%f73, [mask_c+40];
	fma.rn.f32 	%f103, %f72, %f73, %f103;
$L__BB0_23:
	not.pred 	%p47, %p3;
	@%p47 bra 	$L__BB0_25;
	add.s32 	%r35, %r5, %r10;
	mul.wide.u32 	%rd26, %r35, 4;
	add.s64 	%rd27, %rd1, %rd26;
	ld.global.f32 	%f74, [%rd27];
	ld.const.f32 	%f75, [mask_c+44];
	fma.rn.f32 	%f103, %f74, %f75, %f103;
$L__BB0_25:
	setp.lt.s32 	%p48, %r2, 0;
	@%p48 bra 	$L__BB0_27;
	add.s32 	%r36, %r2, %r10;
	mul.wide.u32 	%rd28, %r36, 4;
	add.s64 	%rd29, %rd1, %rd28;
	ld.global.f32 	%f76, [%rd29];
	ld.const.f32 	%f77, [mask_c+48];
	fma.rn.f32 	%f103, %f76, %f77, %f103;
$L__BB0_27:
	not.pred 	%p49, %p4;
	@%p49 bra 	$L__BB0_29;
	add.s32 	%r37, %r6, %r10;
	mul.wide.u32 	%rd30, %r37, 4;
	add.s64 	%rd31, %rd1, %rd30;
	ld.global.f32 	%f78, [%rd31];
	ld.const.f32 	%f79, [mask_c+52];
	fma.rn.f32 	%f103, %f78, %f79, %f103;
$L__BB0_29:
	@%p44 bra 	$L__BB0_31;
	add.s32 	%r38, %r7, %r10;
	mul.wide.u32 	%rd32, %r38, 4;
	add.s64 	%rd33, %rd1, %rd32;
	ld.global.f32 	%f80, [%rd33];
	ld.const.f32 	%f81, [mask_c+56];
	fma.rn.f32 	%f103, %f80, %f81, %f103;
$L__BB0_31:
	add.s32 	%r11, %r1, 1;
	setp.ge.u32 	%p51, %r11, %r16;
	add.s32 	%r12, %r10, %r16;
	not.pred 	%p52, %p2;
	or.pred  	%p53, %p51, %p52;
	@%p53 bra 	$L__BB0_33;
	add.s32 	%r39, %r3, %r12;
	mul.wide.u32 	%rd34, %r39, 4;
	add.s64 	%rd35, %rd1, %rd34;
	ld.global.f32 	%f82, [%rd35];
	ld.const.f32 	%f83, [mask_c+60];
	fma.rn.f32 	%f103, %f82, %f83, %f103;
$L__BB0_33:
	setp.ge.u32 	%p54, %r11, %r16;
	not.pred 	%p55, %p3;
	or.pred  	%p56, %p54, %p55;
	@%p56 bra 	$L__BB0_35;
	add.s32 	%r40, %r5, %r12;
	mul.wide.u32 	%rd36, %r40, 4;
	add.s64 	%rd37, %rd1, %rd36;
	ld.global.f32 	%f84, [%rd37];
	ld.const.f32 	%f85, [mask_c+64];
	fma.rn.f32 	%f103, %f84, %f85, %f103;
$L__BB0_35:
	setp.ge.u32 	%p57, %r11, %r16;
	setp.lt.s32 	%p58, %r2, 0;
	or.pred  	%p59, %p57, %p58;
	@%p59 bra 	$L__BB0_37;
	add.s32 	%r41, %r2, %r12;
	mul.wide.u32 	%rd38, %r41, 4;
	add.s64 	%rd39, %rd1, %rd38;
	ld.global.f32 	%f86, [%rd39];
	ld.const.f32 	%f87, [mask_c+68];
	fma.rn.f32 	%f103, %f86, %f87, %f103;
$L__BB0_37:
	setp.ge.u32 	%p60, %r11, %r16;
	not.pred 	%p61, %p4;
	or.pred  	%p62, %p60, %p61;
	@%p62 bra 	$L__BB0_39;
	add.s32 	%r42, %r6, %r12;
	mul.wide.u32 	%rd40, %r42, 4;
	add.s64 	%rd41, %rd1, %rd40;
	ld.global.f32 	%f88, [%rd41];
	ld.const.f32 	%f89, [mask_c+72];
	fma.rn.f32 	%f103, %f88, %f89, %f103;
$L__BB0_39:
	setp.ge.u32 	%p63, %r11, %r16;
	not.pred 	%p64, %p5;
	or.pred  	%p65, %p63, %p64;
	@%p65 bra 	$L__BB0_41;
	add.s32 	%r43, %r7, %r12;
	mul.wide.u32 	%rd42, %r43, 4;
	add.s64 	%rd43, %rd1, %rd42;
	ld.global.f32 	%f90, [%rd43];
	ld.const.f32 	%f91, [mask_c+76];
	fma.rn.f32 	%f103, %f90, %f91, %f103;
$L__BB0_41:
	add.s32 	%r13, %r1, 2;
	setp.ge.u32 	%p66, %r13, %r16;
	add.s32 	%r14, %r12, %r16;
	not.pred 	%p67, %p2;
	or.pred  	%p68, %p66, %p67;
	@%p68 bra 	$L__BB0_43;
	add.s32 	%r44, %r3, %r14;
	mul.wide.u32 	%rd44, %r44, 4;
	add.s64 	%rd45, %rd1, %rd44;
	ld.global.f32 	%f92, [%rd45];
	ld.const.f32 	%f93, [mask_c+80];
	fma.rn.f32 	%f103, %f92, %f93, %f103;
$L__BB0_43:
	setp.ge.u32 	%p69, %r13, %r16;
	not.pred 	%p70, %p3;
	or.pred  	%p71, %p69, %p70;
	@%p71 bra 	$L__BB0_45;
	add.s32 	%r45, %r5, %r14;
	mul.wide.u32 	%rd46, %r45, 4;
	add.s64 	%rd47, %rd1, %rd46;
	ld.global.f32 	%f94, [%rd47];
	ld.const.f32 	%f95, [mask_c+84];
	fma.rn.f32 	%f103, %f94, %f95, %f103;
$L__BB0_45:
	setp.ge.u32 	%p72, %r13, %r16;
	setp.lt.s32 	%p73, %r2, 0;
	or.pred  	%p74, %p72, %p73;
	@%p74 bra 	$L__BB0_47;
	add.s32 	%r46, %r2, %r14;
	mul.wide.u32 	%rd48, %r46, 4;
	add.s64 	%rd49, %rd1, %rd48;
	ld.global.f32 	%f96, [%rd49];
	ld.const.f32 	%f97, [mask_c+88];
	fma.rn.f32 	%f103, %f96, %f97, %f103;
$L__BB0_47:
	setp.ge.u32 	%p75, %r13, %r16;
	not.pred 	%p76, %p4;
	or.pred  	%p77, %p75, %p76;
	@%p77 bra 	$L__BB0_49;
	add.s32 	%r47, %r6, %r14;
	mul.wide.u32 	%rd50, %r47, 4;
	add.s64 	%rd51, %rd1, %rd50;
	ld.global.f32 	%f98, [%rd51];
	ld.const.f32 	%f99, [mask_c+92];
	fma.rn.f32 	%f103, %f98, %f99, %f103;
$L__BB0_49:
	setp.ge.u32 	%p78, %r13, %r16;
	or.pred  	%p80, %p78, %p64;
	@%p80 bra 	$L__BB0_51;
	add.s32 	%r48, %r7, %r14;
	mul.wide.u32 	%rd52, %r48, 4;
	add.s64 	%rd53, %rd1, %rd52;
	ld.global.f32 	%f100, [%rd53];
	ld.const.f32 	%f101, [mask_c+96];
	fma.rn.f32 	%f103, %f100, %f101, %f103;
$L__BB0_51:
	mad.lo.s32 	%r49, %r15, %r1, %r2;
	cvta.to.global.u64 	%rd54, %rd2;
	mul.wide.u32 	%rd55, %r49, 4;
	add.s64 	%rd56, %rd54, %rd55;
	st.global.f32 	[%rd56], %f103;
$L__BB0_52:
	ret;

}


// ===== COMPILED SASS (sm_100) =====

	.target	sm_100

	.elftype	@"ET_EXEC"


//--------------------- .note.nv.tkinfo           --------------------------
	.section	.note.nv.tkinfo,"",@"SHT_NOTE"
	.sectionflags	@"SHF_NOTE_NV_TKINFO"
	.tkinfo
        /*0018*/ 	.word	0x00000002
        /*0030*/ 	.string	""
        /*0030*/ 	.string	"ptxas"
        /*0030*/ 	.string	"Cuda compilation tools, release 13.0, V13.0.88"
        /*0030*/ 	.string	"Build cuda_13.0.r13.0/compiler.36424714_0"
        /*0030*/ 	.string	"-arch sm_100 -m 64 "



//--------------------- .note.nv.cuinfo           --------------------------
	.section	.note.nv.cuinfo,"",@"SHT_NOTE"
	.sectionflags	@"SHF_NOTE_NV_CUINFO"
        /*0018*/ 	.short	0x0002
        /*001a*/ 	.short	0x0064
        /*001c*/ 	.short	0x0082
	.zero		2


//--------------------- .nv.info                  --------------------------
	.section	.nv.info,"",@"SHT_CUDA_INFO"
	.align	4


	//----- nvinfo : EIATTR_REGCOUNT
	.align		4
        /*0000*/ 	.byte	0x04, 0x2f
        /*0002*/ 	.short	(.L_2 - .L_1)
	.align		4
.L_1:
        /*0004*/ 	.word	index@(_Z18convolution_kernelPfS_jj)
        /*0008*/ 	.word	0x00000020


	//----- nvinfo : EIATTR_FRAME_SIZE
	.align		4
.L_2:
        /*000c*/ 	.byte	0x04, 0x11
        /*000e*/ 	.short	(.L_4 - .L_3)
	.align		4
.L_3:
        /*0010*/ 	.word	index@(_Z18convolution_kernelPfS_jj)
        /*0014*/ 	.word	0x00000000


	//----- nvinfo : EIATTR_MIN_STACK_SIZE
	.align		4
.L_4:
        /*0018*/ 	.byte	0x04, 0x12
        /*001a*/ 	.short	(.L_6 - .L_5)
	.align		4
.L_5:
        /*001c*/ 	.word	index@(_Z18convolution_kernelPfS_jj)
        /*0020*/ 	.word	0x00000000
.L_6:


//--------------------- .nv.compat                --------------------------
	.section	.nv.compat,"",@"SHT_CUDA_COMPAT_INFO"
	.align	4
        /*0000*/ 	.byte	0x02, 0x09, 0x00, 0x00, 0x02, 0x02, 0x01, 0x00, 0x02, 0x05, 0x05, 0x00, 0x03, 0x07, 0x01, 0x01
        /*0010*/ 	.byte	0x02, 0x03, 0x00, 0x00, 0x02, 0x06, 0x01, 0x00, 0x04, 0x0b, 0x08, 0x00, 0x09, 0x00, 0x00, 0x00
        /*0020*/ 	.byte	0x00, 0x00, 0x00, 0x00


//--------------------- .nv.info._Z18convolution_kernelPfS_jj --------------------------
	.section	.nv.info._Z18convolution_kernelPfS_jj,"",@"SHT_CUDA_INFO"
	.sectionflags	@""
	.align	4


	//----- nvinfo : EIATTR_CUDA_API_VERSION
	.align		4
        /*0000*/ 	.byte	0x04, 0x37
        /*0002*/ 	.short	(.L_8 - .L_7)
.L_7:
        /*0004*/ 	.word	0x00000082


	//----- nvinfo : EIATTR_KPARAM_INFO
	.align		4
.L_8:
        /*0008*/ 	.byte	0x04, 0x17
        /*000a*/ 	.short	(.L_10 - .L_9)
.L_9:
        /*000c*/ 	.word	0x00000000
        /*0010*/ 	.short	0x0003
        /*0012*/ 	.short	0x0014
        /*0014*/ 	.byte	0x00, 0xf0, 0x11, 0x00


	//----- nvinfo : EIATTR_KPARAM_INFO
	.align		4
.L_10:
        /*0018*/ 	.byte	0x04, 0x17
        /*001a*/ 	.short	(.L_12 - .L_11)
.L_11:
        /*001c*/ 	.word	0x00000000
        /*0020*/ 	.short	0x0002
        /*0022*/ 	.short	0x0010
        /*0024*/ 	.byte	0x00, 0xf0, 0x11, 0x00


	//----- nvinfo : EIATTR_KPARAM_INFO
	.align		4
.L_12:
        /*0028*/ 	.byte	0x04, 0x17
        /*002a*/ 	.short	(.L_14 - .L_13)
.L_13:
        /*002c*/ 	.word	0x00000000
        /*0030*/ 	.short	0x0001
        /*0032*/ 	.short	0x0008
        /*0034*/ 	.byte	0x00, 0xf5, 0x21, 0x00


	//----- nvinfo : EIATTR_KPARAM_INFO
	.align		4
.L_14:
        /*0038*/ 	.byte	0x04, 0x17
        /*003a*/ 	.short	(.L_16 - .L_15)
.L_15:
        /*003c*/ 	.word	0x00000000
        /*0040*/ 	.short	0x0000
        /*0042*/ 	.short	0x0000
        /*0044*/ 	.byte	0x00, 0xf5, 0x21, 0x00


	//----- nvinfo : EIATTR_SPARSE_MMA_MASK
	.align		4
.L_16:
        /*0048*/ 	.byte	0x03, 0x50
        /*004a*/ 	.short	0x0000


	//----- nvinfo : EIATTR_MAXREG_COUNT
	.align		4
        /*004c*/ 	.byte	0x03, 0x1b
        /*004e*/ 	.short	0x00ff


	//----- nvinfo : EIATTR_MERCURY_ISA_VERSION
	.align		4
        /*0050*/ 	.byte	0x03, 0x5f
        /*0052*/ 	.short	0x0101


	//----- nvinfo : EIATTR_VRC_CTA_INIT_COUNT
	.align		4
        /*0054*/ 	.byte	0x02, 0x4a
	.zero		1
	.zero		1


	//----- nvinfo : EIATTR_EXIT_INSTR_OFFSETS
	.align		4
        /*0058*/ 	.byte	0x04, 0x1c
        /*005a*/ 	.short	(.L_18 - .L_17)


	//   ....[0]....
.L_17:
        /*005c*/ 	.word	0x000000c0


	//   ....[1]....
        /*0060*/ 	.word	0x00000d40


	//----- nvinfo : EIATTR_CBANK_PARAM_SIZE
	.align		4
.L_18:
        /*0064*/ 	.byte	0x03, 0x19
        /*0066*/ 	.short	0x0018


	//----- nvinfo : EIATTR_PARAM_CBANK
	.align		4
        /*0068*/ 	.byte	0x04, 0x0a
        /*006a*/ 	.short	(.L_20 - .L_19)
	.align		4
.L_19:
        /*006c*/ 	.word	index@(.nv.constant0._Z18convolution_kernelPfS_jj)
        /*0070*/ 	.short	0x0380
        /*0072*/ 	.short	0x0018


	//----- nvinfo : EIATTR_SW_WAR
	.align		4
.L_20:
        /*0074*/ 	.byte	0x04, 0x36
        /*0076*/ 	.short	(.L_22 - .L_21)
.L_21:
        /*0078*/ 	.word	0x00000008
.L_22:


//--------------------- .nv.callgraph             --------------------------
	.section	.nv.callgraph,"",@"SHT_CUDA_CALLGRAPH"
	.align	4
	.sectionentsize	8
	.align		4
        /*0000*/ 	.word	0x00000000
	.align		4
        /*0004*/ 	.word	0xffffffff
	.align		4
        /*0008*/ 	.word	0x00000000
	.align		4
        /*000c*/ 	.word	0xfffffffe
	.align		4
        /*0010*/ 	.word	0x00000000
	.align		4
        /*0014*/ 	.word	0xfffffffd
	.align		4
        /*0018*/ 	.word	0x00000000
	.align		4
        /*001c*/ 	.word	0xfffffffc


//--------------------- .nv.constant3             --------------------------
	.section	.nv.constant3,"a",@progbits
	.align	4
.nv.constant3:
	.type		mask_c,@object
	.size		mask_c,(.L_0 - mask_c)
mask_c:
	.zero		100
.L_0:


//--------------------- .text._Z18convolution_kernelPfS_jj --------------------------
	.section	.text._Z18convolution_kernelPfS_jj,"ax",@progbits
	.align	128
        .global         _Z18convolution_kernelPfS_jj
        .type           _Z18convolution_kernelPfS_jj,@function
        .size           _Z18convolution_kernelPfS_jj,(.L_x_1 - _Z18convolution_kernelPfS_jj)
        .other          _Z18convolution_kernelPfS_jj,@"STO_CUDA_ENTRY STV_DEFAULT"
_Z18convolution_kernelPfS_jj:
.text._Z18convolution_kernelPfS_jj:
[----:B------:R-:W-:Y:S01]  /*0000*/  LDC R1, c[0x0][0x37c] ;  /* 0x0000df00ff017b82 */ /* 0x000fe20000000800 */
[----:B------:R-:W0:Y:S07]  /*0010*/  S2R R6, SR_CTAID.Y ;  /* 0x0000000000067919 */ /* 0x000e2e0000002600 */
[----:B------:R-:W1:Y:S01]  /*0020*/  LDC.64 R8, c[0x0][0x390] ;  /* 0x0000e400ff087b82 */ /* 0x000e620000000a00 */
[----:B------:R-:W0:Y:S01]  /*0030*/  LDCU UR4, c[0x0][0x364] ;  /* 0x00006c80ff0477ac */ /* 0x000e220008000800 */
[----:B------:R-:W0:Y:S01]  /*0040*/  S2R R3, SR_TID.Y ;  /* 0x0000000000037919 */ /* 0x000e220000002200 */
[----:B------:R-:W2:Y:S01]  /*0050*/  LDCU UR5, c[0x0][0x360] ;  /* 0x00006c00ff0577ac */ /* 0x000ea20008000800 */
[----:B------:R-:W2:Y:S01]  /*0060*/  S2R R7, SR_CTAID.X ;  /* 0x0000000000077919 */ /* 0x000ea20000002500 */
[----:B------:R-:W2:Y:S01]  /*0070*/  S2R R0, SR_TID.X ;  /* 0x0000000000007919 */ /* 0x000ea20000002100 */
[----:B0-----:R-:W-:-:S05]  /*0080*/  IMAD R6, R6, UR4, R3 ;  /* 0x0000000406067c24 */ /* 0x001fca000f8e0203 */
[----:B-1----:R-:W-:Y:S01]  /*0090*/  ISETP.GE.U32.AND P0, PT, R6, R9, PT ;  /* 0x000000090600720c */ /* 0x002fe20003f06070 */
[----:B--2---:R-:W-:-:S05]  /*00a0*/  IMAD R7, R7, UR5, R0 ;  /* 0x0000000507077c24 */ /* 0x004fca000f8e0200 */
[----:B------:R-:W-:-:S13]  /*00b0*/  ISETP.GE.U32.OR P0, PT, R7, R8, P0 ;  /* 0x000000080700720c */ /* 0x000fda0000706470 */
[----:B------:R-:W-:Y:S05]  /*00c0*/  @P0 EXIT ;  /* 0x000000000000094d */ /* 0x000fea0003800000 */
[----:B------:R-:W-:Y:S01]  /*00d0*/  IADD3 R10, PT, PT, R6, -0x2, RZ ;  /* 0xfffffffe060a7810 */ /* 0x000fe20007ffe0ff */
[----:B------:R-:W0:Y:S01]  /*00e0*/  LDCU.64 UR4, c[0x0][0x358] ;  /* 0x00006b00ff0477ac */ /* 0x000e220008000a00 */
[----:B------:R-:W-:Y:S02]  /*00f0*/  IADD3 R3, PT, PT, R7, -0x2, RZ ;  /* 0xfffffffe07037810 */ /* 0x000fe40007ffe0ff */
[----:B------:R-:W-:Y:S02]  /*0100*/  ISETP.GE.U32.AND P3, PT, R10, R9, PT ;  /* 0x000000090a00720c */ /* 0x000fe40003f66070 */
[----:B------:R-:W-:Y:S02]  /*0110*/  ISETP.GE.U32.AND P2, PT, R3, R8, PT ;  /* 0x000000080300720c */ /* 0x000fe40003f46070 */
[----:B------:R-:W-:Y:S02]  /*0120*/  ISETP.GT.U32.AND P3, PT, R6, 0x1, !P3 ;  /* 0x000000010600780c */ /* 0x000fe40005f64070 */
[----:B------:R-:W-:-:S04]  /*0130*/  ISETP.GT.AND P2, PT, R7, 0x1, !P2 ;  /* 0x000000010700780c */ /* 0x000fc80005744270 */
[----:B------:R-:W-:Y:S02]  /*0140*/  PLOP3.LUT P6, PT, P3, P2, PT, 0x80, 0x8 ;  /* 0x000000000008781c */ /* 0x000fe40001fc5070 */
[C---:B------:R-:W-:Y:S02]  /*0150*/  ISETP.LT.OR P5, PT, R7.reuse, RZ, !P3 ;  /* 0x000000ff0700720c */ /* 0x040fe40005fa1670 */
[----:B------:R-:W-:Y:S01]  /*0160*/  IADD3 R2, PT, PT, R7, 0x1, RZ ;  /* 0x0000000107027810 */ /* 0x000fe20007ffe0ff */
[----:B------:R-:W-:Y:S02]  /*0170*/  HFMA2 R0, -RZ, RZ, 0, 0 ;  /* 0x00000000ff007431 */ /* 0x000fe400000001ff */
[CC--:B------:R-:W-:Y:S02]  /*0180*/  IMAD R24, R10.reuse, R9.reuse, R9 ;  /* 0x000000090a187224 */ /* 0x0c0fe400078e0209 */
[----:B------:R-:W1:Y:S04]  /*0190*/  @P2 LDC.64 R20, c[0x0][0x380] ;  /* 0x0000e000ff142b82 */ /* 0x000e680000000a00 */
[----:B------:R-:W-:-:S04]  /*01a0*/  @P6 IMAD R5, R10, R9, R3 ;  /* 0x000000090a056224 */ /* 0x000fc800078e0203 */
[----:B------:R-:W2:Y:S08]  /*01b0*/  @P6 LDC.64 R14, c[0x0][0x380] ;  /* 0x0000e000ff0e6b82 */ /* 0x000eb00000000a00 */
[----:B------:R-:W3:Y:S08]  /*01c0*/  @P6 LDC R19, c[0x3][RZ] ;  /* 0x00c00000ff136b82 */ /* 0x000ef00000000800 */
[----:B------:R-:W4:Y:S01]  /*01d0*/  @!P5 LDC.64 R12, c[0x0][0x380] ;  /* 0x0000e000ff0cdb82 */ /* 0x000f220000000a00 */
[----:B--2---:R-:W-:-:S05]  /*01e0*/  @P6 IMAD.WIDE.U32 R14, R5, 0x4, R14 ;  /* 0x00000004050e6825 */ /* 0x004fca00078e000e */
[----:B0-----:R0:W3:Y:S01]  /*01f0*/  @P6 LDG.E R4, desc[UR4][R14.64] ;  /* 0x000000040e046981 */ /* 0x0010e2000c1e1900 */
[----:B------:R-:W-:Y:S02]  /*0200*/  IADD3 R5, PT, PT, R7, -0x1, RZ ;  /* 0xffffffff07057810 */ /* 0x000fe40007ffe0ff */
[-C--:B------:R-:W-:Y:S02]  /*0210*/  ISETP.GE.U32.AND P1, PT, R2, R8.reuse, PT ;  /* 0x000000080200720c */ /* 0x080fe40003f26070 */
[----:B------:R-:W-:Y:S02]  /*0220*/  ISETP.GE.U32.AND P4, PT, R5, R8, PT ;  /* 0x000000080500720c */ /* 0x000fe40003f86070 */
[C---:B------:R-:W-:Y:S02]  /*0230*/  ISETP.GT.AND P1, PT, R7.reuse, -0x2, !P1 ;  /* 0xfffffffe0700780c */ /* 0x040fe40004f24270 */
[----:B------:R-:W-:-:S04]  /*0240*/  ISETP.GT.AND P4, PT, R7, RZ, !P4 ;  /* 0x000000ff0700720c */ /* 0x000fc80006784270 */
[----:B------:R-:W-:-:S13]  /*0250*/  PLOP3.LUT P0, PT, P3, P4, PT, 0x80, 0x8 ;  /* 0x000000000008781c */ /* 0x000fda0001f09070 */
[----:B------:R-:W0:Y:S01]  /*0260*/  @P0 LDC.64 R16, c[0x0][0x380] ;  /* 0x0000e000ff100b82 */ /* 0x000e220000000a00 */
[----:B------:R-:W-:-:S07]  /*0270*/  @P0 IMAD R11, R10, R9, R5 ;  /* 0x000000090a0b0224 */ /* 0x000fce00078e0205 */
[----:B------:R-:W2:Y:S01]  /*0280*/  @P0 LDC R18, c[0x3][0x4] ;  /* 0x00c00100ff120b82 */ /* 0x000ea20000000800 */
[----:B0-----:R-:W-:-:S04]  /*0290*/  @P0 IMAD.WIDE.U32 R14, R11, 0x4, R16 ;  /* 0x000000040b0e0825 */ /* 0x001fc800078e0010 */
[----:B------:R-:W-:Y:S02]  /*02a0*/  @!P5 IMAD R11, R10, R9, R7 ;  /* 0x000000090a0bd224 */ /* 0x000fe400078e0207 */
[----:B------:R-:W2:Y:S02]  /*02b0*/  @P0 LDG.E R15, desc[UR4][R14.64] ;  /* 0x000000040e0f0981 */ /* 0x000ea4000c1e1900 */
[----:B----4-:R-:W-:-:S06]  /*02c0*/  @!P5 IMAD.WIDE.U32 R12, R11, 0x4, R12 ;  /* 0x000000040b0cd825 */ /* 0x010fcc00078e000c */
[----:B------:R0:W4:Y:S01]  /*02d0*/  @!P5 LDG.E R13, desc[UR4][R12.64] ;  /* 0x000000040c0dd981 */ /* 0x000122000c1e1900 */
[----:B---3--:R-:W-:Y:S01]  /*02e0*/  @P6 FFMA R0, R4, R19, RZ ;  /* 0x0000001304006223 */ /* 0x008fe200000000ff */
[----:B------:R-:W-:Y:S01]  /*02f0*/  PLOP3.LUT P6, PT, P3, P1, PT, 0x80, 0x8 ;  /* 0x000000000008781c */ /* 0x000fe20001fc3070 */
[----:B------:R-:W4:-:S12]  /*0300*/  @!P5 LDC R19, c[0x3][0x8] ;  /* 0x00c00200ff13db82 */ /* 0x000f180000000800 */
[----:B------:R-:W3:Y:S01]  /*0310*/  @P6 LDC.64 R16, c[0x0][0x380] ;  /* 0x0000e000ff106b82 */ /* 0x000ee20000000a00 */
[----:B------:R-:W-:-:S04]  /*0320*/  @P6 IMAD R11, R10, R9, R2 ;  /* 0x000000090a0b6224 */ /* 0x000fc800078e0202 */
[----:B---3--:R-:W-:-:S05]  /*0330*/  @P6 IMAD.WIDE.U32 R16, R11, 0x4, R16 ;  /* 0x000000040b106825 */ /* 0x008fca00078e0010 */
[----:B------:R3:W5:Y:S01]  /*0340*/  @P6 LDG.E R11, desc[UR4][R16.64] ;  /* 0x00000004100b6981 */ /* 0x000762000c1e1900 */
[----:B------:R-:W-:Y:S02]  /*0350*/  IADD3 R4, PT, PT, R7, 0x2, RZ ;  /* 0x0000000207047810 */ /* 0x000fe40007ffe0ff */
[----:B0-----:R-:W-:Y:S01]  /*0360*/  IADD3 R12, PT, PT, R6, -0x1, RZ ;  /* 0xffffffff060c7810 */ /* 0x001fe20007ffe0ff */
[----:B--2---:R-:W-:Y:S01]  /*0370*/  @P0 FFMA R0, R15, R18, R0 ;  /* 0x000000120f000223 */ /* 0x004fe20000000000 */
[----:B------:R-:W-:-:S04]  /*0380*/  ISETP.GE.U32.AND P0, PT, R4, R8, PT ;  /* 0x000000080400720c */ /* 0x000fc80003f06070 */
[----:B------:R-:W-:-:S04]  /*0390*/  ISETP.GT.AND P0, PT, R7, -0x3, !P0 ;  /* 0xfffffffd0700780c */ /* 0x000fc80004704270 */
[----:B------:R-:W-:Y:S01]  /*03a0*/  PLOP3.LUT P3, PT, P3, P0, PT, 0x80, 0x8 ;  /* 0x000000000008781c */ /* 0x000fe20001f61070 */
[----:B----4-:R-:W-:Y:S01]  /*03b0*/  @!P5 FFMA R0, R13, R19, R0 ;  /* 0x000000130d00d223 */ /* 0x010fe20000000000 */
[----:B------:R-:W-:Y:S01]  /*03c0*/  ISETP.GE.U32.OR P5, PT, R12, R9, !P2 ;  /* 0x000000090c00720c */ /* 0x000fe200057a6470 */
[----:B------:R-:W5:Y:S10]  /*03d0*/  @P6 LDC R13, c[0x3][0xc] ;  /* 0x00c00300ff0d6b82 */ /* 0x000f740000000800 */
[----:B---3--:R-:W0:Y:S08]  /*03e0*/  @P3 LDC.64 R16, c[0x0][0x380] ;  /* 0x0000e000ff103b82 */ /* 0x008e300000000a00 */
[----:B------:R-:W2:Y:S08]  /*03f0*/  @!P5 LDC.64 R14, c[0x0][0x380] ;  /* 0x0000e000ff0edb82 */ /* 0x000eb00000000a00 */
[----:B------:R-:W3:Y:S01]  /*0400*/  @!P5 LDC R18, c[0x3][0x14] ;  /* 0x00c00500ff12db82 */ /* 0x000ee20000000800 */
[----:B-----5:R-:W-:Y:S01]  /*0410*/  @P6 FFMA R0, R11, R13, R0 ;  /* 0x0000000d0b006223 */ /* 0x020fe20000000000 */
[-C--:B------:R-:W-:Y:S01]  /*0420*/  @P3 IMAD R11, R10, R9.reuse, R4 ;  /* 0x000000090a0b3224 */ /* 0x080fe200078e0204 */
[----:B------:R-:W-:-:S02]  /*0430*/  ISETP.GE.U32.OR P6, PT, R12, R9, !P4 ;  /* 0x000000090c00720c */ /* 0x000fc400067c6470 */
[----:B------:R-:W-:Y:S01]  /*0440*/  @!P5 IADD3 R13, PT, PT, R3, R24, RZ ;  /* 0x00000018030dd210 */ /* 0x000fe20007ffe0ff */
[----:B0-----:R-:W-:-:S04]  /*0450*/  @P3 IMAD.WIDE.U32 R16, R11, 0x4, R16 ;  /* 0x000000040b103825 */ /* 0x001fc800078e0010 */
[----:B--2---:R-:W-:Y:S02]  /*0460*/  @!P5 IMAD.WIDE.U32 R14, R13, 0x4, R14 ;  /* 0x000000040d0ed825 */ /* 0x004fe400078e000e */
[----:B------:R-:W2:Y:S04]  /*0470*/  @P3 LDG.E R17, desc[UR4][R16.64] ;  /* 0x0000000410113981 */ /* 0x000ea8000c1e1900 */
[----:B------:R-:W0:Y:S01]  /*0480*/  @!P6 LDC.64 R10, c[0x0][0x380] ;  /* 0x0000e000ff0aeb82 */ /* 0x000e220000000a00 */
[----:B------:R-:W3:Y:S01]  /*0490*/  @!P5 LDG.E R15, desc[UR4][R14.64] ;  /* 0x000000040e0fd981 */ /* 0x000ee2000c1e1900 */
[----:B------:R-:W-:-:S05]  /*04a0*/  @!P6 IADD3 R13, PT, PT, R5, R24, RZ ;  /* 0x00000018050de210 */ /* 0x000fca0007ffe0ff */
[----:B0-----:R-:W-:Y:S02]  /*04b0*/  @!P6 IMAD.WIDE.U32 R10, R13, 0x4, R10 ;  /* 0x000000040d0ae825 */ /* 0x001fe400078e000a */
[----:B------:R-:W2:Y:S04]  /*04c0*/  @P3 LDC R13, c[0x3][0x10] ;  /* 0x00c00400ff0d3b82 */ /* 0x000ea80000000800 */
[----:B------:R-:W4:Y:S01]  /*04d0*/  @!P6 LDG.E R11, desc[UR4][R10.64] ;  /* 0x000000040a0be981 */ /* 0x000f22000c1e1900 */
[----:B--2---:R-:W-:Y:S01]  /*04e0*/  @P3 FFMA R0, R17, R13, R0 ;  /* 0x0000000d11003223 */ /* 0x004fe20000000000 */
[----:B------:R-:W-:Y:S02]  /*04f0*/  ISETP.GE.AND P3, PT, R7, RZ, PT ;  /* 0x000000ff0700720c */ /* 0x000fe40003f66270 */
[----:B------:R-:W4:Y:S01]  /*0500*/  @!P6 LDC R13, c[0x3][0x18] ;  /* 0x00c00600ff0deb82 */ /* 0x000f220000000800 */
[----:B---3--:R-:W-:Y:S01]  /*0510*/  @!P5 FFMA R0, R15, R18, R0 ;  /* 0x000000120f00d223 */ /* 0x008fe20000000000 */
[----:B------:R-:W-:-:S13]  /*0520*/  ISETP.GE.U32.OR P5, PT, R12, R9, !P3 ;  /* 0x000000090c00720c */ /* 0x000fda0005fa6470 */
[----:B------:R-:W0:Y:S01]  /*0530*/  @!P5 LDC.64 R14, c[0x0][0x380] ;  /* 0x0000e000ff0edb82 */ /* 0x000e220000000a00 */
[----:B----4-:R-:W-:Y:S01]  /*0540*/  @!P6 FFMA R0, R11, R13, R0 ;  /* 0x0000000d0b00e223 */ /* 0x010fe20000000000 */
[----:B------:R-:W-:Y:S02]  /*0550*/  ISETP.GE.U32.OR P6, PT, R12, R9, !P1 ;  /* 0x000000090c00720c */ /* 0x000fe40004fc6470 */
[----:B------:R-:W-:-:S05]  /*0560*/  @!P5 IADD3 R11, PT, PT, R7, R24, RZ ;  /* 0x00000018070bd210 */ /* 0x000fca0007ffe0ff */
[----:B0-----:R-:W-:-:S06]  /*0570*/  @!P5 IMAD.WIDE.U32 R10, R11, 0x4, R14 ;  /* 0x000000040b0ad825 */ /* 0x001fcc00078e000e */
[----:B------:R-:W0:Y:S01]  /*0580*/  @!P6 LDC.64 R14, c[0x0][0x380] ;  /* 0x0000e000ff0eeb82 */ /* 0x000e220000000a00 */
[----:B------:R-:W2:Y:S01]  /*0590*/  @!P5 LDG.E R11, desc[UR4][R10.64] ;  /* 0x000000040a0bd981 */ /* 0x000ea2000c1e1900 */
[----:B------:R-:W-:-:S05]  /*05a0*/  @!P6 IADD3 R13, PT, PT, R2, R24, RZ ;  /* 0x00000018020de210 */ /* 0x000fca0007ffe0ff */
[----:B0-----:R-:W-:Y:S02]  /*05b0*/  @!P6 IMAD.WIDE.U32 R14, R13, 0x4, R14 ;  /* 0x000000040d0ee825 */ /* 0x001fe400078e000e */
[----:B------:R-:W2:Y:S04]  /*05c0*/  @!P5 LDC R13, c[0x3][0x1c] ;  /* 0x00c00700ff0ddb82 */ /* 0x000ea80000000800 */
[----:B------:R-:W3:Y:S01]  /*05d0*/  @!P6 LDG.E R15, desc[UR4][R14.64] ;  /* 0x000000040e0fe981 */ /* 0x000ee2000c1e1900 */
[----:B------:R-:W-:Y:S01]  /*05e0*/  IADD3 R22, PT, PT, R6, 0x1, RZ ;  /* 0x0000000106167810 */ /* 0x000fe20007ffe0ff */
[----:B--2---:R-:W-:Y:S01]  /*05f0*/  @!P5 FFMA R0, R11, R13, R0 ;  /* 0x0000000d0b00d223 */ /* 0x004fe20000000000 */
[----:B------:R-:W-:Y:S01]  /*0600*/  ISETP.GE.U32.OR P5, PT, R12, R9, !P0 ;  /* 0x000000090c00720c */ /* 0x000fe200047a6470 */
[----:B------:R-:W0:Y:S08]  /*0610*/  @P4 LDC.64 R10, c[0x0][0x380] ;  /* 0x0000e000ff0a4b82 */ /* 0x000e300000000a00 */
[----:B------:R-:W3:Y:S08]  /*0620*/  @!P6 LDC R12, c[0x3][0x20] ;  /* 0x00c00800ff0ceb82 */ /* 0x000ef00000000800 */
[----:B------:R-:W2:Y:S01]  /*0630*/  @!P5 LDC.64 R26, c[0x0][0x380] ;  /* 0x0000e000ff1adb82 */ /* 0x000ea20000000a00 */
[----:B------:R-:W-:-:S02]  /*0640*/  @!P5 IADD3 R17, PT, PT, R4, R24, RZ ;  /* 0x000000180411d210 */ /* 0x000fc40007ffe0ff */
[-C--:B------:R-:W-:Y:S01]  /*0650*/  IADD3 R24, PT, PT, R24, R9.reuse, RZ ;  /* 0x0000000918187210 */ /* 0x080fe20007ffe0ff */
[----:B---3--:R-:W-:Y:S01]  /*0660*/  @!P6 FFMA R0, R15, R12, R0 ;  /* 0x0000000c0f00e223 */ /* 0x008fe20000000000 */
[----:B------:R-:W-:-:S03]  /*0670*/  ISETP.GE.U32.OR P6, PT, R22, R9, !P2 ;  /* 0x000000091600720c */ /* 0x000fc600057c6470 */
[----:B------:R-:W3:Y:S01]  /*0680*/  @P3 LDC.64 R12, c[0x0][0x380] ;  /* 0x0000e000ff0c3b82 */ /* 0x000ee20000000a00 */
[----:B------:R-:W-:-:S07]  /*0690*/  @P2 IADD3 R25, PT, PT, R3, R24, RZ ;  /* 0x0000001803192210 */ /* 0x000fce0007ffe0ff */
[----:B------:R-:W4:Y:S01]  /*06a0*/  @P1 LDC.64 R14, c[0x0][0x380] ;  /* 0x0000e000ff0e1b82 */ /* 0x000f220000000a00 */
[----:B--2---:R-:W-:-:S04]  /*06b0*/  @!P5 IMAD.WIDE.U32 R26, R17, 0x4, R26 ;  /* 0x00000004111ad825 */ /* 0x004fc800078e001a */
[----:B------:R-:W-:Y:S01]  /*06c0*/  @P4 IMAD.IADD R29, R5, 0x1, R24 ;  /* 0x00000001051d4824 */ /* 0x000fe200078e0218 */
[----:B------:R2:W5:Y:S02]  /*06d0*/  @!P5 LDG.E R23, desc[UR4][R26.64] ;  /* 0x000000041a17d981 */ /* 0x000564000c1e1900 */
[----:B------:R-:W4:Y:S01]  /*06e0*/  @P0 LDC.64 R16, c[0x0][0x380] ;  /* 0x0000e000ff100b82 */ /* 0x000f220000000a00 */
[----:B-1----:R-:W-:-:S07]  /*06f0*/  @P2 IMAD.WIDE.U32 R20, R25, 0x4, R20 ;  /* 0x0000000419142825 */ /* 0x002fce00078e0014 */
[----:B------:R-:W1:Y:S01]  /*0700*/  @!P6 LDC.64 R18, c[0x0][0x380] ;  /* 0x0000e000ff12eb82 */ /* 0x000e620000000a00 */
[----:B0-----:R-:W-:Y:S01]  /*0710*/  @P4 IMAD.WIDE.U32 R10, R29, 0x4, R10 ;  /* 0x000000041d0a4825 */ /* 0x001fe200078e000a */
[-C--:B------:R-:W-:Y:S01]  /*0720*/  @P3 IADD3 R29, PT, PT, R7, R24.reuse, RZ ;  /* 0x00000018071d3210 */ /* 0x080fe20007ffe0ff */
[----:B------:R-:W5:Y:S01]  /*0730*/  @P2 LDG.E R21, desc[UR4][R20.64] ;  /* 0x0000000414152981 */ /* 0x000f62000c1e1900 */
[----:B------:R-:W-:-:S03]  /*0740*/  @P1 IADD3 R25, PT, PT, R2, R24, RZ ;  /* 0x0000001802191210 */ /* 0x000fc60007ffe0ff */
[----:B---3--:R-:W-:Y:S01]  /*0750*/  @P3 IMAD.WIDE.U32 R12, R29, 0x4, R12 ;  /* 0x000000041d0c3825 */ /* 0x008fe200078e000c */
[----:B------:R0:W3:Y:S01]  /*0760*/  @P4 LDG.E R11, desc[UR4][R10.64] ;  /* 0x000000040a0b4981 */ /* 0x0000e2000c1e1900 */
[----:B--2---:R-:W-:Y:S01]  /*0770*/  @P0 IADD3 R27, PT, PT, R4, R24, RZ ;  /* 0x00000018041b0210 */ /* 0x004fe20007ffe0ff */
[----:B------:R-:W2:Y:S01]  /*0780*/  @P3 LDC R26, c[0x3][0x30] ;  /* 0x00c00c00ff1a3b82 */ /* 0x000ea20000000800 */
[----:B------:R-:W-:Y:S01]  /*0790*/  IADD3 R24, PT, PT, R24, R9, RZ ;  /* 0x0000000918187210 */ /* 0x000fe20007ffe0ff */
[----:B----4-:R-:W-:Y:S01]  /*07a0*/  @P1 IMAD.WIDE.U32 R14, R25, 0x4, R14 ;  /* 0x00000004190e1825 */ /* 0x010fe200078e000e */
[----:B------:R4:W2:Y:S02]  /*07b0*/  @P3 LDG.E R13, desc[UR4][R12.64] ;  /* 0x000000040c0d3981 */ /* 0x0008a4000c1e1900 */
[----:B------:R-:W-:Y:S01]  /*07c0*/  @!P6 IADD3 R25, PT, PT, R3, R24, RZ ;  /* 0x000000180319e210 */ /* 0x000fe20007ffe0ff */
[----:B------:R-:W-:Y:S02]  /*07d0*/  @P0 IMAD.WIDE.U32 R16, R27, 0x4, R16 ;  /* 0x000000041b100825 */ /* 0x000fe400078e0010 */
[----:B------:R-:W2:Y:S01]  /*07e0*/  @P1 LDG.E R15, desc[UR4][R14.64] ;  /* 0x000000040e0f1981 */ /* 0x000ea2000c1e1900 */
[----:B0-----:R-:W5:Y:S03]  /*07f0*/  @!P5 LDC R10, c[0x3][0x24] ;  /* 0x00c00900ff0adb82 */ /* 0x001f660000000800 */
[----:B------:R-:W2:Y:S01]  /*0800*/  @P0 LDG.E R17, desc[UR4][R16.64] ;  /* 0x0000000410110981 */ /* 0x000ea2000c1e1900 */
[----:B-1----:R-:W-:-:S04]  /*0810*/  @!P6 IMAD.WIDE.U32 R18, R25, 0x4, R18 ;  /* 0x000000041912e825 */ /* 0x002fc800078e0012 */
[----:B------:R-:W0:Y:S02]  /*0820*/  @P2 LDC R20, c[0x3][0x28] ;  /* 0x00c00a00ff142b82 */ /* 0x000e240000000800 */
[----:B------:R-:W2:Y:S06]  /*0830*/  @!P6 LDG.E R19, desc[UR4][R18.64] ;  /* 0x000000041213e981 */ /* 0x000eac000c1e1900 */
[----:B------:R-:W3:Y:S08]  /*0840*/  @P4 LDC R25, c[0x3][0x2c] ;  /* 0x00c00b00ff194b82 */ /* 0x000ef00000000800 */
[----:B----4-:R-:W1:Y:S08]  /*0850*/  @P1 LDC R12, c[0x3][0x34] ;  /* 0x00c00d00ff0c1b82 */ /* 0x010e700000000800 */
[----:B------:R-:W4:Y:S01]  /*0860*/  @P0 LDC R27, c[0x3][0x38] ;  /* 0x00c00e00ff1b0b82 */ /* 0x000f220000000800 */
[----:B-----5:R-:W-:-:S07]  /*0870*/  @!P5 FFMA R0, R23, R10, R0 ;  /* 0x0000000a1700d223 */ /* 0x020fce0000000000 */
[----:B------:R-:W5:Y:S01]  /*0880*/  @!P6 LDC R10, c[0x3][0x3c] ;  /* 0x00c00f00ff0aeb82 */ /* 0x000f620000000800 */
[----:B0-----:R-:W-:-:S04]  /*0890*/  @P2 FFMA R0, R21, R20, R0 ;  /* 0x0000001415002223 */ /* 0x001fc80000000000 */
[----:B---3--:R-:W-:-:S04]  /*08a0*/  @P4 FFMA R0, R11, R25, R0 ;  /* 0x000000190b004223 */ /* 0x008fc80000000000 */
[----:B--2---:R-:W-:Y:S01]  /*08b0*/  @P3 FFMA R0, R13, R26, R0 ;  /* 0x0000001a0d003223 */ /* 0x004fe20000000000 */
[----:B------:R-:W-:-:S03]  /*08c0*/  ISETP.GE.U32.OR P5, PT, R22, R9, !P4 ;  /* 0x000000091600720c */ /* 0x000fc600067a6470 */
[----:B-1----:R-:W-:-:S04]  /*08d0*/  @P1 FFMA R0, R15, R12, R0 ;  /* 0x0000000c0f001223 */ /* 0x002fc80000000000 */
[----:B----4-:R-:W-:-:S06]  /*08e0*/  @P0 FFMA R0, R17, R27, R0 ;  /* 0x0000001b11000223 */ /* 0x010fcc0000000000 */
[----:B------:R-:W0:Y:S01]  /*08f0*/  @!P5 LDC.64 R12, c[0x0][0x380] ;  /* 0x0000e000ff0cdb82 */ /* 0x000e220000000a00 */
[----:B-----5:R-:W-:Y:S01]  /*0900*/  @!P6 FFMA R0, R19, R10, R0 ;  /* 0x0000000a1300e223 */ /* 0x020fe20000000000 */
[----:B------:R-:W-:-:S06]  /*0910*/  ISETP.GE.U32.OR P6, PT, R22, R9, !P3 ;  /* 0x000000091600720c */ /* 0x000fcc0005fc6470 */
[----:B------:R-:W1:Y:S08]  /*0920*/  @!P5 LDC R14, c[0x3][0x40] ;  /* 0x00c01000ff0edb82 */ /* 0x000e700000000800 */
[----:B------:R-:W2:Y:S01]  /*0930*/  @!P6 LDC.64 R10, c[0x0][0x380] ;  /* 0x0000e000ff0aeb82 */ /* 0x000ea20000000a00 */
[----:B------:R-:W-:-:S05]  /*0940*/  @!P5 IADD3 R15, PT, PT, R5, R24, RZ ;  /* 0x00000018050fd210 */ /* 0x000fca0007ffe0ff */
[----:B0-----:R-:W-:Y:S01]  /*0950*/  @!P5 IMAD.WIDE.U32 R12, R15, 0x4, R12 ;  /* 0x000000040f0cd825 */ /* 0x001fe200078e000c */
[----:B------:R-:W-:-:S05]  /*0960*/  @!P6 IADD3 R15, PT, PT, R7, R24, RZ ;  /* 0x00000018070fe210 */ /* 0x000fca0007ffe0ff */
[----:B------:R-:W1:Y:S01]  /*0970*/  @!P5 LDG.E R13, desc[UR4][R12.64] ;  /* 0x000000040c0dd981 */ /* 0x000e62000c1e1900 */
[----:B--2---:R-:W-:Y:S02]  /*0980*/  @!P6 IMAD.WIDE.U32 R10, R15, 0x4, R10 ;  /* 0x000000040f0ae825 */ /* 0x004fe400078e000a */
[----:B------:R-:W0:Y:S04]  /*0990*/  @!P6 LDC R15, c[0x3][0x44] ;  /* 0x00c01100ff0feb82 */ /* 0x000e280000000800 */
[----:B------:R-:W0:Y:S01]  /*09a0*/  @!P6 LDG.E R11, desc[UR4][R10.64] ;  /* 0x000000040a0be981 */ /* 0x000e22000c1e1900 */
[-C--:B------:R-:W-:Y:S01]  /*09b0*/  IADD3 R26, PT, PT, R24, R9.reuse, RZ ;  /* 0x00000009181a7210 */ /* 0x080fe20007ffe0ff */
[----:B-1----:R-:W-:Y:S01]  /*09c0*/  @!P5 FFMA R0, R13, R14, R0 ;  /* 0x0000000e0d00d223 */ /* 0x002fe20000000000 */
[----:B------:R-:W-:Y:S01]  /*09d0*/  ISETP.GE.U32.OR P5, PT, R22, R9, !P1 ;  /* 0x000000091600720c */ /* 0x000fe20004fa6470 */
[----:B------:R-:W-:-:S05]  /*09e0*/  VIADD R14, R6, 0x2 ;  /* 0x00000002060e7836 */ /* 0x000fca0000000000 */
[----:B------:R-:W-:Y:S01]  /*09f0*/  ISETP.GE.U32.OR P2, PT, R14, R9, !P2 ;  /* 0x000000090e00720c */ /* 0x000fe20005746470 */
[----:B0-----:R-:W-:Y:S01]  /*0a00*/  @!P6 FFMA R0, R11, R15, R0 ;  /* 0x0000000f0b00e223 */ /* 0x001fe20000000000 */
[----:B------:R-:W-:-:S05]  /*0a10*/  ISETP.GE.U32.OR P6, PT, R22, R9, !P0 ;  /* 0x000000091600720c */ /* 0x000fca00047c6470 */
[----:B------:R-:W0:Y:S01]  /*0a20*/  @!P5 LDC.64 R20, c[0x0][0x380] ;  /* 0x0000e000ff14db82 */ /* 0x000e220000000a00 */
[CC--:B------:R-:W-:Y:S02]  /*0a30*/  ISETP.GE.U32.OR P4, PT, R14.reuse, R9.reuse, !P4 ;  /* 0x000000090e00720c */ /* 0x0c0fe40006786470 */
[CC--:B------:R-:W-:Y:S02]  /*0a40*/  ISETP.GE.U32.OR P3, PT, R14.reuse, R9.reuse, !P3 ;  /* 0x000000090e00720c */ /* 0x0c0fe40005f66470 */
[----:B------:R-:W-:-:S03]  /*0a50*/  ISETP.GE.U32.OR P1, PT, R14, R9, !P1 ;  /* 0x000000090e00720c */ /* 0x000fc60004f26470 */
[----:B------:R-:W1:Y:S01]  /*0a60*/  @!P2 LDC.64 R10, c[0x0][0x380] ;  /* 0x0000e000ff0aab82 */ /* 0x000e620000000a00 */
[----:B------:R-:W-:-:S07]  /*0a70*/  ISETP.GE.U32.OR P0, PT, R14, R9, !P0 ;  /* 0x000000090e00720c */ /* 0x000fce0004706470 */
[----:B------:R-:W2:Y:S01]  /*0a80*/  @!P6 LDC.64 R18, c[0x0][0x380] ;  /* 0x0000e000ff12eb82 */ /* 0x000ea20000000a00 */
[----:B------:R-:W-:-:S07]  /*0a90*/  @!P5 IADD3 R23, PT, PT, R2, R24, RZ ;  /* 0x000000180217d210 */ /* 0x000fce0007ffe0ff */
[----:B------:R-:W3:Y:S01]  /*0aa0*/  @!P4 LDC.64 R16, c[0x0][0x380] ;  /* 0x0000e000ff10cb82 */ /* 0x000ee20000000a00 */
[----:B0-----:R-:W-:-:S07]  /*0ab0*/  @!P5 IMAD.WIDE.U32 R20, R23, 0x4, R20 ;  /* 0x000000041714d825 */ /* 0x001fce00078e0014 */
[----:B------:R-:W0:Y:S01]  /*0ac0*/  @!P3 LDC.64 R14, c[0x0][0x380] ;  /* 0x0000e000ff0ebb82 */ /* 0x000e220000000a00 */
[----:B------:R-:W-:Y:S01]  /*0ad0*/  @!P6 IADD3 R9, PT, PT, R4, R24, RZ ;  /* 0x000000180409e210 */ /* 0x000fe20007ffe0ff */
[----:B------:R-:W4:Y:S06]  /*0ae0*/  @!P5 LDG.E R21, desc[UR4][R20.64] ;  /* 0x000000041415d981 */ /* 0x000f2c000c1e1900 */
[----:B------:R-:W5:Y:S01]  /*0af0*/  @!P1 LDC.64 R12, c[0x0][0x380] ;  /* 0x0000e000ff0c9b82 */ /* 0x000f620000000a00 */
[----:B------:R-:W-:Y:S01]  /*0b00*/  @!P2 IADD3 R3, PT, PT, R3, R26, RZ ;  /* 0x0000001a0303a210 */ /* 0x000fe20007ffe0ff */
[----:B--2---:R-:W-:-:S06]  /*0b10*/  @!P6 IMAD.WIDE.U32 R18, R9, 0x4, R18 ;  /* 0x000000040912e825 */ /* 0x004fcc00078e0012 */
[----:B------:R-:W2:Y:S01]  /*0b20*/  @!P0 LDC.64 R22, c[0x0][0x380] ;  /* 0x0000e000ff168b82 */ /* 0x000ea20000000a00 */
[-C--:B------:R-:W-:Y:S01]  /*0b30*/  @!P4 IADD3 R5, PT, PT, R5, R26.reuse, RZ ;  /* 0x0000001a0505c210 */ /* 0x080fe20007ffe0ff */
[----:B-1----:R-:W-:Y:S01]  /*0b40*/  @!P2 IMAD.WIDE.U32 R10, R3, 0x4, R10 ;  /* 0x00000004030aa825 */ /* 0x002fe200078e000a */
[----:B------:R-:W4:Y:S01]  /*0b50*/  @!P6 LDG.E R19, desc[UR4][R18.64] ;  /* 0x000000041213e981 */ /* 0x000f22000c1e1900 */
[-C--:B------:R-:W-:Y:S02]  /*0b60*/  @!P3 IADD3 R3, PT, PT, R7, R26.reuse, RZ ;  /* 0x0000001a0703b210 */ /* 0x080fe40007ffe0ff */
[----:B---3--:R-:W-:Y:S01]  /*0b70*/  @!P4 IMAD.WIDE.U32 R16, R5, 0x4, R16 ;  /* 0x000000040510c825 */ /* 0x008fe200078e0010 */
[-C--:B------:R-:W-:Y:S01]  /*0b80*/  @!P1 IADD3 R5, PT, PT, R2, R26.reuse, RZ ;  /* 0x0000001a02059210 */ /* 0x080fe20007ffe0ff */
[----:B------:R1:W3:Y:S01]  /*0b90*/  @!P2 LDG.E R11, desc[UR4][R10.64] ;  /* 0x000000040a0ba981 */ /* 0x0002e2000c1e1900 */
[----:B------:R-:W4:Y:S01]  /*0ba0*/  @!P5 LDC R2, c[0x3][0x48] ;  /* 0x00c01200ff02db82 */ /* 0x000f220000000800 */
[----:B0-----:R-:W-:Y:S01]  /*0bb0*/  @!P3 IMAD.WIDE.U32 R14, R3, 0x4, R14 ;  /* 0x00000004030eb825 */ /* 0x001fe200078e000e */
[----:B------:R-:W-:Y:S01]  /*0bc0*/  @!P0 IADD3 R3, PT, PT, R4, R26, RZ ;  /* 0x0000001a04038210 */ /* 0x000fe20007ffe0ff */
[----:B------:R0:W3:Y:S02]  /*0bd0*/  @!P4 LDG.E R17, desc[UR4][R16.64] ;  /* 0x000000041011c981 */ /* 0x0000e4000c1e1900 */
[----:B-----5:R-:W-:-:S02]  /*0be0*/  @!P1 IMAD.WIDE.U32 R12, R5, 0x4, R12 ;  /* 0x00000004050c9825 */ /* 0x020fc400078e000c */
[----:B------:R5:W3:Y:S01]  /*0bf0*/  @!P3 LDG.E R15, desc[UR4][R14.64] ;  /* 0x000000040e0fb981 */ /* 0x000ae2000c1e1900 */
[----:B------:R-:W4:Y:S03]  /*0c00*/  @!P6 LDC R4, c[0x3][0x4c] ;  /* 0x00c01300ff04eb82 */ /* 0x000f260000000800 */
[----:B------:R-:W3:Y:S01]  /*0c10*/  @!P1 LDG.E R13, desc[UR4][R12.64] ;  /* 0x000000040c0d9981 */ /* 0x000ee2000c1e1900 */
[----:B--2---:R-:W-:-:S04]  /*0c20*/  @!P0 IMAD.WIDE.U32 R22, R3, 0x4, R22 ;  /* 0x0000000403168825 */ /* 0x004fc800078e0016 */
[----:B------:R-:W3:Y:S02]  /*0c30*/  @!P2 LDC R5, c[0x3][0x50] ;  /* 0x00c01400ff05ab82 */ /* 0x000ee40000000800 */
[----:B------:R-:W2:Y:S06]  /*0c40*/  @!P0 LDG.E R23, desc[UR4][R22.64] ;  /* 0x0000000416178981 */ /* 0x000eac000c1e1900 */
[----:B------:R-:W3:Y:S08]  /*0c50*/  @!P4 LDC R9, c[0x3][0x54] ;  /* 0x00c01500ff09cb82 */ /* 0x000ef00000000800 */
[----:B-1----:R-:W1:Y:S08]  /*0c60*/  @!P3 LDC R10, c[0x3][0x58] ;  /* 0x00c01600ff0abb82 */ /* 0x002e700000000800 */
[----:B0-----:R-:W0:Y:S08]  /*0c70*/  @!P1 LDC R16, c[0x3][0x5c] ;  /* 0x00c01700ff109b82 */ /* 0x001e300000000800 */
[----:B-----5:R-:W2:Y:S01]  /*0c80*/  @!P0 LDC R14, c[0x3][0x60] ;  /* 0x00c01800ff0e8b82 */ /* 0x020ea20000000800 */
[----:B------:R-:W-:-:S02]  /*0c90*/  IMAD R7, R6, R8, R7 ;  /* 0x0000000806077224 */ /* 0x000fc400078e0207 */
[----:B----4-:R-:W-:-:S05]  /*0ca0*/  @!P5 FFMA R0, R21, R2, R0 ;  /* 0x000000021500d223 */ /* 0x010fca0000000000 */
[----:B------:R-:W4:Y:S01]  /*0cb0*/  LDC.64 R2, c[0x0][0x388] ;  /* 0x0000e200ff027b82 */ /* 0x000f220000000a00 */
[----:B------:R-:W-:-:S04]  /*0cc0*/  @!P6 FFMA R0, R19, R4, R0 ;  /* 0x000000041300e223 */ /* 0x000fc80000000000 */
[----:B---3--:R-:W-:-:S04]  /*0cd0*/  @!P2 FFMA R0, R11, R5, R0 ;  /* 0x000000050b00a223 */ /* 0x008fc80000000000 */
[----:B------:R-:W-:-:S04]  /*0ce0*/  @!P4 FFMA R0, R17, R9, R0 ;  /* 0x000000091100c223 */ /* 0x000fc80000000000 */
[----:B-1----:R-:W-:Y:S01]  /*0cf0*/  @!P3 FFMA R0, R15, R10, R0 ;  /* 0x0000000a0f00b223 */ /* 0x002fe20000000000 */
[----:B----4-:R-:W-:-:S04]  /*0d00*/  IMAD.WIDE.U32 R2, R7, 0x4, R2 ;  /* 0x0000000407027825 */ /* 0x010fc800078e0002 */
[----:B0-----:R-:W-:-:S04]  /*0d10*/  @!P1 FFMA R0, R13, R16, R0 ;  /* 0x000000100d009223 */ /* 0x001fc80000000000 */
[----:B--2---:R-:W-:-:S05]  /*0d20*/  @!P0 FFMA R0, R23, R14, R0 ;  /* 0x0000000e17008223 */ /* 0x004fca0000000000 */
[----:B------:R-:W-:Y:S01]  /*0d30*/  STG.E desc[UR4][R2.64], R0 ;  /* 0x0000000002007986 */ /* 0x000fe2000c101904 */
[----:B------:R-:W-:Y:S05]  /*0d40*/  EXIT ;  /* 0x000000000000794d */ /* 0x000fea0003800000 */
.L_x_0:
[----:B------:R-:W-:-:S00]  /*0d50*/  BRA `(.L_x_0) ;  /* 0xfffffffc00fc7947 */ /* 0x000fc0000383ffff */
[----:B------:R-:W-:-:S00]  /*0d60*/  NOP ;  /* 0x0000000000007918 */ /* 0x000fc00000000000 */
        /* <DEDUP_REMOVED lines=9> */
.L_x_1:


//--------------------- .nv.shared.reserved.0     --------------------------
	.section	.nv.shared.reserved.0,"aw",@nobits
	.weak		__nv_reservedSMEM_offset_0_alias
	.size		__nv_reservedSMEM_offset_0_alias, 0, 64
	.other		__nv_reservedSMEM_offset_0_alias,@"STO_CUDA_RESERVED_SHARED STV_DEFAULT"
__nv_reservedSMEM_offset_0_alias:
	.zero		0
	.zero		64


//--------------------- .nv.constant0._Z18convolution_kernelPfS_jj --------------------------
	.section	.nv.constant0._Z18convolution_kernelPfS_jj,"a",@progbits
	.sectionflags	@""
	.align	4
.nv.constant0._Z18convolution_kernelPfS_jj:
	.zero		920


//--------------------- SYMBOLS --------------------------

	.type		.nv.reservedSmem.offset0,@object
	.size		.nv.reservedSmem.offset0,0x4
